	.headerflags	@"EF_CUDA_TEXMODE_UNIFIED EF_CUDA_64BIT_ADDRESS EF_CUDA_ACCELERATORS EF_CUDA_SM90 EF_CUDA_VIRTUAL_SM(EF_CUDA_SM90)"
	.elftype	@"ET_EXEC"


//--------------------- .nv.info                  --------------------------
	.section	.nv.info,"",@"SHT_CUDA_INFO"
	.align	4


	//----- nvinfo : EIATTR_REGCOUNT
	.align		4
        /*0000*/ 	.byte	0x04, 0x2f
        /*0002*/ 	.short	(.L_3 - .L_2)
	.align		4
.L_2:
        /*0004*/ 	.word	index@(triton_poi_fused__native_batch_norm_legit_no_training_add_relu_28)
        /*0008*/ 	.word	0x00000016


	//----- nvinfo : EIATTR_MIN_STACK_SIZE
	.align		4
.L_3:
        /*000c*/ 	.byte	0x04, 0x12
        /*000e*/ 	.short	(.L_5 - .L_4)
	.align		4
.L_4:
        /*0010*/ 	.word	index@(triton_poi_fused__native_batch_norm_legit_no_training_add_relu_28)
        /*0014*/ 	.word	0x00000000


	//----- nvinfo : EIATTR_FRAME_SIZE
	.align		4
.L_5:
        /*0018*/ 	.byte	0x04, 0x11
        /*001a*/ 	.short	(.L_7 - .L_6)
	.align		4
.L_6:
        /*001c*/ 	.word	index@(triton_poi_fused__native_batch_norm_legit_no_training_add_relu_28)
        /*0020*/ 	.word	0x00000000


	//----- nvinfo : EIATTR_MIN_STACK_SIZE
	.align		4
.L_7:
        /*0024*/ 	.byte	0x04, 0x12
        /*0026*/ 	.short	(.L_9 - .L_8)
	.align		4
.L_8:
        /*0028*/ 	.word	index@(triton_poi_fused__native_batch_norm_legit_no_training_add_relu_28)
        /*002c*/ 	.word	0x00000000
.L_9:


//--------------------- .nv.info.triton_poi_fused__native_batch_norm_legit_no_training_add_relu_28 --------------------------
	.section	.nv.info.triton_poi_fused__native_batch_norm_legit_no_training_add_relu_28,"",@"SHT_CUDA_INFO"
	.sectionflags	@""
	.align	4


	//----- nvinfo : EIATTR_CUDA_API_VERSION
	.align		4
        /*0000*/ 	.byte	0x04, 0x37
        /*0002*/ 	.short	(.L_11 - .L_10)
.L_10:
        /*0004*/ 	.word	0x0000007c


	//----- nvinfo : EIATTR_KPARAM_INFO
	.align		4
.L_11:
        /*0008*/ 	.byte	0x04, 0x17
        /*000a*/ 	.short	(.L_13 - .L_12)
.L_12:
        /*000c*/ 	.word	0x00000000
        /*0010*/ 	.short	0x0007
        /*0012*/ 	.short	0x0038
        /*0014*/ 	.byte	0x00, 0xf0, 0x11, 0x00


	//----- nvinfo : EIATTR_KPARAM_INFO
	.align		4
.L_13:
        /*0018*/ 	.byte	0x04, 0x17
        /*001a*/ 	.short	(.L_15 - .L_14)
.L_14:
        /*001c*/ 	.word	0x00000000
        /*0020*/ 	.short	0x0006
        /*0022*/ 	.short	0x0030
        /*0024*/ 	.byte	0x00, 0xf4, 0x21, 0x00


	//----- nvinfo : EIATTR_KPARAM_INFO
	.align		4
.L_15:
        /*0028*/ 	.byte	0x04, 0x17
        /*002a*/ 	.short	(.L_17 - .L_16)
.L_16:
        /*002c*/ 	.word	0x00000000
        /*0030*/ 	.short	0x0005
        /*0032*/ 	.short	0x0028
        /*0034*/ 	.byte	0x00, 0xf4, 0x21, 0x00


	//----- nvinfo : EIATTR_KPARAM_INFO
	.align		4
.L_17:
        /*0038*/ 	.byte	0x04, 0x17
        /*003a*/ 	.short	(.L_19 - .L_18)
.L_18:
        /*003c*/ 	.word	0x00000000
        /*0040*/ 	.short	0x0004
        /*0042*/ 	.short	0x0020
        /*0044*/ 	.byte	0x00, 0xf4, 0x21, 0x00


	//----- nvinfo : EIATTR_KPARAM_INFO
	.align		4
.L_19:
        /*0048*/ 	.byte	0x04, 0x17
        /*004a*/ 	.short	(.L_21 - .L_20)
.L_20:
        /*004c*/ 	.word	0x00000000
        /*0050*/ 	.short	0x0003
        /*0052*/ 	.short	0x0018
        /*0054*/ 	.byte	0x00, 0xf4, 0x21, 0x00


	//----- nvinfo : EIATTR_KPARAM_INFO
	.align		4
.L_21:
        /*0058*/ 	.byte	0x04, 0x17
        /*005a*/ 	.short	(.L_23 - .L_22)
.L_22:
        /*005c*/ 	.word	0x00000000
        /*0060*/ 	.short	0x0002
        /*0062*/ 	.short	0x0010
        /*0064*/ 	.byte	0x00, 0xf4, 0x21, 0x00


	//----- nvinfo : EIATTR_KPARAM_INFO
	.align		4
.L_23:
        /*0068*/ 	.byte	0x04, 0x17
        /*006a*/ 	.short	(.L_25 - .L_24)
.L_24:
        /*006c*/ 	.word	0x00000000
        /*0070*/ 	.short	0x0001
        /*0072*/ 	.short	0x0008
        /*0074*/ 	.byte	0x00, 0xf4, 0x21, 0x00


	//----- nvinfo : EIATTR_KPARAM_INFO
	.align		4
.L_25:
        /*0078*/ 	.byte	0x04, 0x17
        /*007a*/ 	.short	(.L_27 - .L_26)
.L_26:
        /*007c*/ 	.word	0x00000000
        /*0080*/ 	.short	0x0000
        /*0082*/ 	.short	0x0000
        /*0084*/ 	.byte	0x00, 0xf4, 0x21, 0x00


	//----- nvinfo : EIATTR_SPARSE_MMA_MASK
	.align		4
.L_27:
        /*0088*/ 	.byte	0x03, 0x50
        /*008a*/ 	.short	0x0000


	//----- nvinfo : EIATTR_MAXREG_COUNT
	.align		4
        /*008c*/ 	.byte	0x03, 0x1b
        /*008e*/ 	.short	0x00ff


	//----- nvinfo : EIATTR_EXIT_INSTR_OFFSETS
	.align		4
        /*0090*/ 	.byte	0x04, 0x1c
        /*0092*/ 	.short	(.L_29 - .L_28)


	//   ....[0]....
.L_28:
        /*0094*/ 	.word	0x00000370


	//   ....[1]....
        /*0098*/ 	.word	0x00000390


	//----- nvinfo : EIATTR_REQNTID
	.align		4
.L_29:
        /*009c*/ 	.byte	0x04, 0x10
        /*009e*/ 	.short	(.L_31 - .L_30)
.L_30:
        /*00a0*/ 	.word	0x00000080
        /*00a4*/ 	.word	0x00000001
        /*00a8*/ 	.word	0x00000001


	//----- nvinfo : EIATTR_CBANK_PARAM_SIZE
	.align		4
.L_31:
        /*00ac*/ 	.byte	0x03, 0x19
        /*00ae*/ 	.short	0x003c


	//----- nvinfo : EIATTR_PARAM_CBANK
	.align		4
        /*00b0*/ 	.byte	0x04, 0x0a
        /*00b2*/ 	.short	(.L_33 - .L_32)
	.align		4
.L_32:
        /*00b4*/ 	.word	index@(.nv.constant0.triton_poi_fused__native_batch_norm_legit_no_training_add_relu_28)
        /*00b8*/ 	.short	0x0210
        /*00ba*/ 	.short	0x003c


	//----- nvinfo : EIATTR_SW_WAR
	.align		4
.L_33:
        /*00bc*/ 	.byte	0x04, 0x36
        /*00be*/ 	.short	(.L_35 - .L_34)
.L_34:
        /*00c0*/ 	.word	0x00000008
.L_35:


//--------------------- .nv.callgraph             --------------------------
	.section	.nv.callgraph,"",@"SHT_CUDA_CALLGRAPH"
	.align	4
	.sectionentsize	8
	.align		4
        /*0000*/ 	.word	0x00000000
	.align		4
        /*0004*/ 	.word	0xffffffff
	.align		4
        /*0008*/ 	.word	0x00000000
	.align		4
        /*000c*/ 	.word	0xfffffffe
	.align		4
        /*0010*/ 	.word	0x00000000
	.align		4
        /*0014*/ 	.word	0xfffffffd
	.align		4
        /*0018*/ 	.word	0x00000000
	.align		4
        /*001c*/ 	.word	0xfffffffc


//--------------------- .nv.constant4             --------------------------
	.section	.nv.constant4,"a",@progbits
	.align	8
	.align		8
.nv.constant4:
        /*0000*/ 	.dword	_$_str
	.align		8
        /*0008*/ 	.dword	_$_str_$_2


//--------------------- .text.triton_poi_fused__native_batch_norm_legit_no_training_add_relu_28 --------------------------
	.section	.text.triton_poi_fused__native_batch_norm_legit_no_training_add_relu_28,"ax",@progbits
	.align	128
        .global         triton_poi_fused__native_batch_norm_legit_no_training_add_relu_28
        .type           triton_poi_fused__native_batch_norm_legit_no_training_add_relu_28,@function
        .size           triton_poi_fused__native_batch_norm_legit_no_training_add_relu_28,(.L_x_1 - triton_poi_fused__native_batch_norm_legit_no_training_add_relu_28)
        .other          triton_poi_fused__native_batch_norm_legit_no_training_add_relu_28,@"STO_CUDA_ENTRY STV_DEFAULT"
triton_poi_fused__native_batch_norm_legit_no_training_add_relu_28:
.text.triton_poi_fused__native_batch_norm_legit_no_training_add_relu_28:
[----:B------:R-:W0:Y:S01]  /*0000*/  LDC R1, c[0x0][0x28] ;  /* 0x00000a00ff017b82 */ /* 0x000e220000000800 */
[----:B------:R-:W1:Y:S07]  /*0010*/  S2R R0, SR_TID.X ;  /* 0x0000000000007919 */ /* 0x000e6e0000002100 */
[----:B------:R-:W2:Y:S01]  /*0020*/  LDC.64 R12, c[0x0][0x220] ;  /* 0x00008800ff0c7b82 */ /* 0x000ea20000000a00 */
[----:B------:R-:W-:Y:S01]  /*0030*/  ULDC.64 UR4, c[0x0][0x208] ;  /* 0x0000820000047ab9 */ /* 0x000fe20000000a00 */
[----:B------:R-:W3:Y:S06]  /*0040*/  S2R R3, SR_CTAID.X ;  /* 0x0000000000037919 */ /* 0x000eec0000002500 */
[----:B------:R-:W4:Y:S08]  /*0050*/  LDC.64 R8, c[0x0][0x210] ;  /* 0x00008400ff087b82 */ /* 0x000f300000000a00 */
[----:B------:R-:W5:Y:S08]  /*0060*/  LDC.64 R10, c[0x0][0x218] ;  /* 0x00008600ff0a7b82 */ /* 0x000f700000000a00 */
[----:B------:R-:W4:Y:S01]  /*0070*/  LDC.64 R14, c[0x0][0x228] ;  /* 0x00008a00ff0e7b82 */ /* 0x000f220000000a00 */
[----:B-1----:R-:W-:-:S07]  /*0080*/  LOP3.LUT R0, R0, 0x7f, RZ, 0xc0, !PT ;  /* 0x0000007f00007812 */ /* 0x002fce00078ec0ff */
[----:B------:R-:W1:Y:S01]  /*0090*/  LDC.64 R16, c[0x0][0x230] ;  /* 0x00008c00ff107b82 */ /* 0x000e620000000a00 */
[----:B---3--:R-:W-:Y:S02]  /*00a0*/  SHF.R.S32.HI R2, RZ, 0x18, R3 ;  /* 0x00000018ff027819 */ /* 0x008fe40000011403 */
[----:B------:R-:W-:Y:S02]  /*00b0*/  LEA R0, R3, R0, 0x7 ;  /* 0x0000000003007211 */ /* 0x000fe400078e38ff */
[----:B------:R-:W-:Y:S02]  /*00c0*/  SGXT R3, R2, 0x1 ;  /* 0x000000010203781a */ /* 0x000fe40000000200 */
[----:B------:R-:W-:Y:S02]  /*00d0*/  ISETP.GE.AND P0, PT, R0, 0x1800, PT ;  /* 0x000018000000780c */ /* 0x000fe40003f06270 */
[----:B------:R-:W-:-:S04]  /*00e0*/  LEA.HI R3, R3, R0, RZ, 0x2 ;  /* 0x0000000003037211 */ /* 0x000fc800078f10ff */
[----:B------:R-:W-:-:S05]  /*00f0*/  SHF.R.S32.HI R3, RZ, 0x2, R3 ;  /* 0x00000002ff037819 */ /* 0x000fca0000011403 */
[----:B------:R-:W-:-:S05]  /*0100*/  IMAD.HI R2, R3, 0x2aaaaaab, RZ ;  /* 0x2aaaaaab03027827 */ /* 0x000fca00078e02ff */
[----:B------:R-:W-:-:S04]  /*0110*/  SHF.R.U32.HI R5, RZ, 0x1f, R2 ;  /* 0x0000001fff057819 */ /* 0x000fc80000011602 */
[----:B------:R-:W-:Y:S02]  /*0120*/  LEA.HI R2, R2, R5, RZ, 0x1a ;  /* 0x0000000502027211 */ /* 0x000fe400078fd0ff */
[----:B------:R-:W3:Y:S03]  /*0130*/  LDC.64 R4, c[0x0][0x238] ;  /* 0x00008e00ff047b82 */ /* 0x000ee60000000a00 */
[----:B------:R-:W-:Y:S01]  /*0140*/  IMAD R19, R2, -0x180, R3 ;  /* 0xfffffe8002137824 */ /* 0x000fe200078e0203 */
[----:B------:R-:W-:-:S03]  /*0150*/  CS2R R2, SRZ ;  /* 0x0000000000027805 */ /* 0x000fc6000001ff00 */
[----:B--2---:R-:W-:-:S05]  /*0160*/  IMAD.WIDE R12, R19, 0x4, R12 ;  /* 0x00000004130c7825 */ /* 0x004fca00078e020c */
[----:B------:R2:W3:Y:S01]  /*0170*/  @!P0 LDG.E.EL R2, desc[UR4][R12.64] ;  /* 0x000000040c028981 */ /* 0x0004e2000c2e1900 */
[----:B------:R-:W-:Y:S01]  /*0180*/  CS2R R6, SRZ ;  /* 0x0000000000067805 */ /* 0x000fe2000001ff00 */
[----:B----4-:R-:W-:-:S04]  /*0190*/  IMAD.WIDE R8, R0, 0x4, R8 ;  /* 0x0000000400087825 */ /* 0x010fc800078e0208 */
[C---:B-----5:R-:W-:Y:S01]  /*01a0*/  IMAD.WIDE R10, R19.reuse, 0x4, R10 ;  /* 0x00000004130a7825 */ /* 0x060fe200078e020a */
[----:B------:R4:W5:Y:S03]  /*01b0*/  @!P0 LDG.E R3, desc[UR4][R8.64] ;  /* 0x0000000408038981 */ /* 0x000966000c1e1900 */
[C---:B0-2---:R-:W-:Y:S01]  /*01c0*/  IMAD.WIDE R12, R19.reuse, 0x4, R14 ;  /* 0x00000004130c7825 */ /* 0x045fe200078e020e */
[----:B------:R0:W5:Y:S03]  /*01d0*/  @!P0 LDG.E.EL R6, desc[UR4][R10.64] ;  /* 0x000000040a068981 */ /* 0x000166000c2e1900 */
[----:B-1----:R-:W-:Y:S01]  /*01e0*/  IMAD.WIDE R14, R19, 0x4, R16 ;  /* 0x00000004130e7825 */ /* 0x002fe200078e0210 */
[----:B------:R-:W-:Y:S01]  /*01f0*/  CS2R R16, SRZ ;  /* 0x0000000000107805 */ /* 0x000fe2000001ff00 */
[----:B------:R-:W2:Y:S01]  /*0200*/  @!P0 LDG.E.EL R7, desc[UR4][R12.64] ;  /* 0x000000040c078981 */ /* 0x000ea2000c2e1900 */
[----:B----4-:R-:W1:Y:S01]  /*0210*/  LDC.64 R8, c[0x0][0x240] ;  /* 0x00009000ff087b82 */ /* 0x010e620000000a00 */
[----:B---3--:R-:W-:-:S03]  /*0220*/  IMAD.WIDE R4, R0, 0x4, R4 ;  /* 0x0000000400047825 */ /* 0x008fc600078e0204 */
[----:B------:R-:W2:Y:S04]  /*0230*/  @!P0 LDG.E.EL R16, desc[UR4][R14.64] ;  /* 0x000000040e108981 */ /* 0x000ea8000c2e1900 */
[----:B------:R-:W3:Y:S01]  /*0240*/  @!P0 LDG.E R17, desc[UR4][R4.64] ;  /* 0x0000000404118981 */ /* 0x000ee2000c1e1900 */
[----:B0-----:R-:W-:Y:S01]  /*0250*/  HFMA2.MMA R11, -RZ, RZ, 1.625, 0 ;  /* 0x3e800000ff0b7435 */ /* 0x001fe200000001ff */
[----:B------:R-:W-:-:S04]  /*0260*/  FADD R2, R2, 9.9999997473787516356e-06 ;  /* 0x3727c5ac02027421 */ /* 0x000fc80000000000 */
[----:B------:R-:W0:Y:S01]  /*0270*/  MUFU.SQRT R10, R2 ;  /* 0x00000002000a7308 */ /* 0x000e220000002000 */
[----:B-----5:R-:W-:Y:S01]  /*0280*/  FADD R3, -R6, R3 ;  /* 0x0000000306037221 */ /* 0x020fe20000000100 */
[C---:B0-----:R-:W-:Y:S02]  /*0290*/  FSETP.GT.AND P1, PT, R10.reuse, 8.50705917302346158658e+37, PT ;  /* 0x7e8000000a00780b */ /* 0x041fe40003f24000 */
[----:B------:R-:W-:Y:S02]  /*02a0*/  FSETP.GEU.AND P2, PT, R10, 1.175494350822287508e-38, PT ;  /* 0x008000000a00780b */ /* 0x000fe40003f4e000 */
[----:B------:R-:W-:-:S09]  /*02b0*/  FSEL R11, R11, 1, P1 ;  /* 0x3f8000000b0b7808 */ /* 0x000fd20000800000 */
[----:B------:R-:W-:Y:S02]  /*02c0*/  @P1 FMUL R10, R10, 0.25 ;  /* 0x3e8000000a0a1820 */ /* 0x000fe40000400000 */
[----:B------:R-:W-:Y:S02]  /*02d0*/  @!P2 FMUL R11, R11, 16777216 ;  /* 0x4b8000000b0ba820 */ /* 0x000fe40000400000 */
[----:B------:R-:W-:-:S06]  /*02e0*/  @!P2 FMUL R10, R10, 16777216 ;  /* 0x4b8000000a0aa820 */ /* 0x000fcc0000400000 */
[----:B------:R-:W0:Y:S02]  /*02f0*/  MUFU.RCP R10, R10 ;  /* 0x0000000a000a7308 */ /* 0x000e240000001000 */
[----:B0-----:R-:W-:-:S04]  /*0300*/  FMUL R2, R10, R11 ;  /* 0x0000000b0a027220 */ /* 0x001fc80000400000 */
[----:B------:R-:W-:-:S04]  /*0310*/  FMUL R3, R3, R2 ;  /* 0x0000000203037220 */ /* 0x000fc80000400000 */
[----:B--2---:R-:W-:Y:S01]  /*0320*/  FFMA R16, R3, R7, R16 ;  /* 0x0000000703107223 */ /* 0x004fe20000000010 */
[----:B-1----:R-:W-:-:S04]  /*0330*/  IMAD.WIDE R2, R0, 0x4, R8 ;  /* 0x0000000400027825 */ /* 0x002fc800078e0208 */
[C---:B---3--:R-:W-:Y:S01]  /*0340*/  FADD R4, R16.reuse, R17 ;  /* 0x0000001110047221 */ /* 0x048fe20000000000 */
[----:B------:R-:W-:-:S04]  /*0350*/  FSETP.GEU.AND P1, PT, R16, -R17, PT ;  /* 0x800000111000720b */ /* 0x000fc80003f2e000 */
[----:B------:R-:W-:Y:S01]  /*0360*/  FSEL R5, R4, RZ, P1 ;  /* 0x000000ff04057208 */ /* 0x000fe20000800000 */
[----:B------:R-:W-:Y:S08]  /*0370*/  @P0 EXIT ;  /* 0x000000000000094d */ /* 0x000ff00003800000 */
[----:B------:R-:W-:Y:S01]  /*0380*/  STG.E desc[UR4][R2.64], R5 ;  /* 0x0000000502007986 */ /* 0x000fe2000c101904 */
[----:B------:R-:W-:Y:S05]  /*0390*/  EXIT ;  /* 0x000000000000794d */ /* 0x000fea0003800000 */
.L_x_0:
[----:B------:R-:W-:-:S00]  /*03a0*/  BRA `(.L_x_0) ;  /* 0xfffffffc00fc7947 */ /* 0x000fc0000383ffff */
[----:B------:R-:W-:-:S00]  /*03b0*/  NOP ;  /* 0x0000000000007918 */ /* 0x000fc00000000000 */
        /* <DEDUP_REMOVED lines=12> */
.L_x_1:


//--------------------- .nv.global.init           --------------------------
	.section	.nv.global.init,"aw",@progbits
.nv.global.init:
	.type		_$_str,@object
	.size		_$_str,(_$_str_$_2 - _$_str)
_$_str:
        /*0000*/ 	.byte	0x5f, 0x5f, 0x43, 0x55, 0x44, 0x41, 0x5f, 0x46, 0x54, 0x5a, 0x00
	.type		_$_str_$_2,@object
	.size		_$_str_$_2,(.L_1 - _$_str_$_2)
_$_str_$_2:
        /*000b*/ 	.byte	0x5f, 0x5f, 0x43, 0x55, 0x44, 0x41, 0x5f, 0x50, 0x52, 0x45, 0x43, 0x5f, 0x53, 0x51, 0x52, 0x54
        /*001b*/ 	.byte	0x00
.L_1:


//--------------------- .nv.constant0.triton_poi_fused__native_batch_norm_legit_no_training_add_relu_28 --------------------------
	.section	.nv.constant0.triton_poi_fused__native_batch_norm_legit_no_training_add_relu_28,"a",@progbits
	.sectionflags	@""
	.align	4
.nv.constant0.triton_poi_fused__native_batch_norm_legit_no_training_add_relu_28:
	.zero		588
